//
// Generated by NVIDIA NVVM Compiler
//
// Compiler Build ID: CL-36424714
// Cuda compilation tools, release 13.0, V13.0.88
// Based on NVVM 20.0.0
//

.version 9.0
.target sm_100
.address_size 64

	// .globl	_Z9transposePiS_ii

.visible .entry _Z9transposePiS_ii(
	.param .u64 .ptr .align 1 _Z9transposePiS_ii_param_0,
	.param .u64 .ptr .align 1 _Z9transposePiS_ii_param_1,
	.param .u32 _Z9transposePiS_ii_param_2,
	.param .u32 _Z9transposePiS_ii_param_3
)
{
	.reg .b32 	%r<8>;
	.reg .b64 	%rd<9>;

	ld.param.u64 	%rd1, [_Z9transposePiS_ii_param_0];
	ld.param.u64 	%rd2, [_Z9transposePiS_ii_param_1];
	ld.param.u32 	%r1, [_Z9transposePiS_ii_param_2];
	ld.param.u32 	%r2, [_Z9transposePiS_ii_param_3];
	cvta.to.global.u64 	%rd3, %rd2;
	cvta.to.global.u64 	%rd4, %rd1;
	mov.u32 	%r3, %tid.x;
	mov.u32 	%r4, %tid.y;
	mad.lo.s32 	%r5, %r2, %r4, %r3;
	mul.wide.s32 	%rd5, %r5, 4;
	add.s64 	%rd6, %rd4, %rd5;
	ld.global.u32 	%r6, [%rd6];
	mad.lo.s32 	%r7, %r1, %r3, %r4;
	mul.wide.s32 	%rd7, %r7, 4;
	add.s64 	%rd8, %rd3, %rd7;
	st.global.u32 	[%rd8], %r6;
	ret;

}


// ===== COMPILED SASS (sm_100) =====

	.target	sm_100

	.elftype	@"ET_EXEC"


//--------------------- .note.nv.tkinfo           --------------------------
	.section	.note.nv.tkinfo,"",@"SHT_NOTE"
	.sectionflags	@"SHF_NOTE_NV_TKINFO"
	.tkinfo
        /*0018*/ 	.word	0x00000002
        /*0030*/ 	.string	""
        /*0030*/ 	.string	"ptxas"
        /*0030*/ 	.string	"Cuda compilation tools, release 13.0, V13.0.88"
        /*0030*/ 	.string	"Build cuda_13.0.r13.0/compiler.36424714_0"
        /*0030*/ 	.string	"-arch sm_100 -m 64 "



//--------------------- .note.nv.cuinfo           --------------------------
	.section	.note.nv.cuinfo,"",@"SHT_NOTE"
	.sectionflags	@"SHF_NOTE_NV_CUINFO"
        /*0018*/ 	.short	0x0002
        /*001a*/ 	.short	0x0064
        /*001c*/ 	.short	0x0082
	.zero		2


//--------------------- .nv.info                  --------------------------
	.section	.nv.info,"",@"SHT_CUDA_INFO"
	.align	4


	//----- nvinfo : EIATTR_REGCOUNT
	.align		4
        /*0000*/ 	.byte	0x04, 0x2f
        /*0002*/ 	.short	(.L_1 - .L_0)
	.align		4
.L_0:
        /*0004*/ 	.word	index@(_Z9transposePiS_ii)
        /*0008*/ 	.word	0x0000000a


	//----- nvinfo : EIATTR_FRAME_SIZE
	.align		4
.L_1:
        /*000c*/ 	.byte	0x04, 0x11
        /*000e*/ 	.short	(.L_3 - .L_2)
	.align		4
.L_2:
        /*0010*/ 	.word	index@(_Z9transposePiS_ii)
        /*0014*/ 	.word	0x00000000


	//----- nvinfo : EIATTR_MIN_STACK_SIZE
	.align		4
.L_3:
        /*0018*/ 	.byte	0x04, 0x12
        /*001a*/ 	.short	(.L_5 - .L_4)
	.align		4
.L_4:
        /*001c*/ 	.word	index@(_Z9transposePiS_ii)
        /*0020*/ 	.word	0x00000000
.L_5:


//--------------------- .nv.compat                --------------------------
	.section	.nv.compat,"",@"SHT_CUDA_COMPAT_INFO"
	.align	4
        /*0000*/ 	.byte	0x02, 0x09, 0x00, 0x00, 0x02, 0x02, 0x01, 0x00, 0x02, 0x05, 0x05, 0x00, 0x03, 0x07, 0x01, 0x01
        /*0010*/ 	.byte	0x02, 0x03, 0x00, 0x00, 0x02, 0x06, 0x01, 0x00, 0x04, 0x0b, 0x08, 0x00, 0x09, 0x00, 0x00, 0x00
        /*0020*/ 	.byte	0x00, 0x00, 0x00, 0x00


//--------------------- .nv.info._Z9transposePiS_ii --------------------------
	.section	.nv.info._Z9transposePiS_ii,"",@"SHT_CUDA_INFO"
	.sectionflags	@""
	.align	4


	//----- nvinfo : EIATTR_CUDA_API_VERSION
	.align		4
        /*0000*/ 	.byte	0x04, 0x37
        /*0002*/ 	.short	(.L_7 - .L_6)
.L_6:
        /*0004*/ 	.word	0x00000082


	//----- nvinfo : EIATTR_KPARAM_INFO
	.align		4
.L_7:
        /*0008*/ 	.byte	0x04, 0x17
        /*000a*/ 	.short	(.L_9 - .L_8)
.L_8:
        /*000c*/ 	.word	0x00000000
        /*0010*/ 	.short	0x0003
        /*0012*/ 	.short	0x0014
        /*0014*/ 	.byte	0x00, 0xf0, 0x11, 0x00


	//----- nvinfo : EIATTR_KPARAM_INFO
	.align		4
.L_9:
        /*0018*/ 	.byte	0x04, 0x17
        /*001a*/ 	.short	(.L_11 - .L_10)
.L_10:
        /*001c*/ 	.word	0x00000000
        /*0020*/ 	.short	0x0002
        /*0022*/ 	.short	0x0010
        /*0024*/ 	.byte	0x00, 0xf0, 0x11, 0x00


	//----- nvinfo : EIATTR_KPARAM_INFO
	.align		4
.L_11:
        /*0028*/ 	.byte	0x04, 0x17
        /*002a*/ 	.short	(.L_13 - .L_12)
.L_12:
        /*002c*/ 	.word	0x00000000
        /*0030*/ 	.short	0x0001
        /*0032*/ 	.short	0x0008
        /*0034*/ 	.byte	0x00, 0xf5, 0x21, 0x00


	//----- nvinfo : EIATTR_KPARAM_INFO
	.align		4
.L_13:
        /*0038*/ 	.byte	0x04, 0x17
        /*003a*/ 	.short	(.L_15 - .L_14)
.L_14:
        /*003c*/ 	.word	0x00000000
        /*0040*/ 	.short	0x0000
        /*0042*/ 	.short	0x0000
        /*0044*/ 	.byte	0x00, 0xf5, 0x21, 0x00


	//----- nvinfo : EIATTR_SPARSE_MMA_MASK
	.align		4
.L_15:
        /*0048*/ 	.byte	0x03, 0x50
        /*004a*/ 	.short	0x0000


	//----- nvinfo : EIATTR_MAXREG_COUNT
	.align		4
        /*004c*/ 	.byte	0x03, 0x1b
        /*004e*/ 	.short	0x00ff


	//----- nvinfo : EIATTR_MERCURY_ISA_VERSION
	.align		4
        /*0050*/ 	.byte	0x03, 0x5f
        /*0052*/ 	.short	0x0101


	//----- nvinfo : EIATTR_VRC_CTA_INIT_COUNT
	.align		4
        /*0054*/ 	.byte	0x02, 0x4a
	.zero		1
	.zero		1


	//----- nvinfo : EIATTR_EXIT_INSTR_OFFSETS
	.align		4
        /*0058*/ 	.byte	0x04, 0x1c
        /*005a*/ 	.short	(.L_17 - .L_16)


	//   ....[0]....
.L_16:
        /*005c*/ 	.word	0x000000d0


	//----- nvinfo : EIATTR_CBANK_PARAM_SIZE
	.align		4
.L_17:
        /*0060*/ 	.byte	0x03, 0x19
        /*0062*/ 	.short	0x0018


	//----- nvinfo : EIATTR_PARAM_CBANK
	.align		4
        /*0064*/ 	.byte	0x04, 0x0a
        /*0066*/ 	.short	(.L_19 - .L_18)
	.align		4
.L_18:
        /*0068*/ 	.word	index@(.nv.constant0._Z9transposePiS_ii)
        /*006c*/ 	.short	0x0380
        /*006e*/ 	.short	0x0018


	//----- nvinfo : EIATTR_SW_WAR
	.align		4
.L_19:
        /*0070*/ 	.byte	0x04, 0x36
        /*0072*/ 	.short	(.L_21 - .L_20)
.L_20:
        /*0074*/ 	.word	0x00000008
.L_21:


//--------------------- .nv.callgraph             --------------------------
	.section	.nv.callgraph,"",@"SHT_CUDA_CALLGRAPH"
	.align	4
	.sectionentsize	8
	.align		4
        /*0000*/ 	.word	0x00000000
	.align		4
        /*0004*/ 	.word	0xffffffff
	.align		4
        /*0008*/ 	.word	0x00000000
	.align		4
        /*000c*/ 	.word	0xfffffffe
	.align		4
        /*0010*/ 	.word	0x00000000
	.align		4
        /*0014*/ 	.word	0xfffffffd
	.align		4
        /*0018*/ 	.word	0x00000000
	.align		4
        /*001c*/ 	.word	0xfffffffc


//--------------------- .text._Z9transposePiS_ii  --------------------------
	.section	.text._Z9transposePiS_ii,"ax",@progbits
	.align	128
        .global         _Z9transposePiS_ii
        .type           _Z9transposePiS_ii,@function
        .size           _Z9transposePiS_ii,(.L_x_1 - _Z9transposePiS_ii)
        .other          _Z9transposePiS_ii,@"STO_CUDA_ENTRY STV_DEFAULT"
_Z9transposePiS_ii:
.text._Z9transposePiS_ii:
[----:B------:R-:W-:Y:S01]  /*0000*/  LDC R1, c[0x0][0x37c] ;  /* 0x0000df00ff017b82 */ /* 0x000fe20000000800 */
[----:B------:R-:W0:Y:S07]  /*0010*/  S2R R7, SR_TID.X ;  /* 0x0000000000077919 */ /* 0x000e2e0000002100 */
[----:B------:R-:W1:Y:S01]  /*0020*/  LDC.64 R2, c[0x0][0x380] ;  /* 0x0000e000ff027b82 */ /* 0x000e620000000a00 */
[----:B------:R-:W0:Y:S01]  /*0030*/  LDCU.64 UR6, c[0x0][0x390] ;  /* 0x00007200ff0677ac */ /* 0x000e220008000a00 */
[----:B------:R-:W0:Y:S01]  /*0040*/  S2R R0, SR_TID.Y ;  /* 0x0000000000007919 */ /* 0x000e220000002200 */
[----:B------:R-:W2:Y:S01]  /*0050*/  LDCU.64 UR4, c[0x0][0x358] ;  /* 0x00006b00ff0477ac */ /* 0x000ea20008000a00 */
[----:B0-----:R-:W-:-:S04]  /*0060*/  IMAD R5, R0, UR7, R7 ;  /* 0x0000000700057c24 */ /* 0x001fc8000f8e0207 */
[----:B-1----:R-:W-:Y:S02]  /*0070*/  IMAD.WIDE R2, R5, 0x4, R2 ;  /* 0x0000000405027825 */ /* 0x002fe400078e0202 */
[----:B------:R-:W0:Y:S04]  /*0080*/  LDC.64 R4, c[0x0][0x388] ;  /* 0x0000e200ff047b82 */ /* 0x000e280000000a00 */
[----:B--2---:R-:W2:Y:S01]  /*0090*/  LDG.E R3, desc[UR4][R2.64] ;  /* 0x0000000402037981 */ /* 0x004ea2000c1e1900 */
[----:B------:R-:W-:-:S04]  /*00a0*/  IMAD R7, R7, UR6, R0 ;  /* 0x0000000607077c24 */ /* 0x000fc8000f8e0200 */
[----:B0-----:R-:W-:-:S05]  /*00b0*/  IMAD.WIDE R4, R7, 0x4, R4 ;  /* 0x0000000407047825 */ /* 0x001fca00078e0204 */
[----:B--2---:R-:W-:Y:S01]  /*00c0*/  STG.E desc[UR4][R4.64], R3 ;  /* 0x0000000304007986 */ /* 0x004fe2000c101904 */
[----:B------:R-:W-:Y:S05]  /*00d0*/  EXIT ;  /* 0x000000000000794d */ /* 0x000fea0003800000 */
.L_x_0:
[----:B------:R-:W-:-:S00]  /*00e0*/  BRA `(.L_x_0) ;  /* 0xfffffffc00fc7947 */ /* 0x000fc0000383ffff */
[----:B------:R-:W-:-:S00]  /*00f0*/  NOP ;  /* 0x0000000000007918 */ /* 0x000fc00000000000 */
        /* <DEDUP_REMOVED lines=8> */
.L_x_1:


//--------------------- .nv.shared.reserved.0     --------------------------
	.section	.nv.shared.reserved.0,"aw",@nobits
	.weak		__nv_reservedSMEM_offset_0_alias
	.size		__nv_reservedSMEM_offset_0_alias, 0, 64
	.other		__nv_reservedSMEM_offset_0_alias,@"STO_CUDA_RESERVED_SHARED STV_DEFAULT"
__nv_reservedSMEM_offset_0_alias:
	.zero		0
	.zero		64


//--------------------- .nv.constant0._Z9transposePiS_ii --------------------------
	.section	.nv.constant0._Z9transposePiS_ii,"a",@progbits
	.sectionflags	@""
	.align	4
.nv.constant0._Z9transposePiS_ii:
	.zero		920


//--------------------- SYMBOLS --------------------------

	.type		.nv.reservedSmem.offset0,@object
	.size		.nv.reservedSmem.offset0,0x4
